//
// Generated by NVIDIA NVVM Compiler
//
// Compiler Build ID: CL-36424714
// Cuda compilation tools, release 13.0, V13.0.88
// Based on NVVM 20.0.0
//

.version 9.0
.target sm_100
.address_size 64

	// .globl	_Z7compute4args
.global .align 4 .b8 precalc_xorwow_matrix[102400];
.global .align 4 .b8 precalc_xorwow_offset_matrix[102400];
.global .align 4 .b8 mrg32k3aM1[2304];
.global .align 4 .b8 mrg32k3aM2[2304];
.global .align 4 .b8 mrg32k3aM1SubSeq[2016];
.global .align 4 .b8 mrg32k3aM2SubSeq[2016];
.global .align 4 .b8 mrg32k3aM1Seq[2304];
.global .align 4 .b8 mrg32k3aM2Seq[2304];
.const .align 8 .b8 __cr_lgamma_table[72];
.extern .shared .align 16 .b8 shared[];

.visible .entry _Z7compute4args(
	.param .align 8 .b8 _Z7compute4args_param_0[144]
)
{
	.reg .pred 	%p<40>;
	.reg .b16 	%rs<7>;
	.reg .b32 	%r<168>;
	.reg .b64 	%rd<43>;
	.reg .b64 	%fd<10>;

	mov.b64 	%rd6, _Z7compute4args_param_0;
	mov.u64 	%rd1, %rd6;
	ld.param.u64 	%rd7, [_Z7compute4args_param_0+64];
	cvta.to.global.u64 	%rd2, %rd7;
	ld.param.u64 	%rd8, [_Z7compute4args_param_0+80];
	cvta.to.global.u64 	%rd3, %rd8;
	ld.param.u64 	%rd9, [_Z7compute4args_param_0+88];
	cvta.to.global.u64 	%rd4, %rd9;
	ld.param.f64 	%fd1, [_Z7compute4args_param_0+48];
	ld.param.v2.u32 	{%r2, %r1}, [_Z7compute4args_param_0+56];
	mov.u32 	%r3, %tid.x;
	shl.b32 	%r65, %r3, 2;
	mov.u32 	%r66, shared;
	add.s32 	%r4, %r66, %r65;
	mov.b32 	%r67, 0;
	st.shared.u32 	[%r4], %r67;
	setp.eq.s32 	%p1, %r2, 0;
	@%p1 bra 	$L__BB0_22;
	mul.lo.s32 	%r5, %r2, %r3;
	mov.u32 	%r69, %ctaid.x;
	mul.lo.s32 	%r6, %r1, %r69;
	and.b32  	%r7, %r2, 3;
	setp.lt.u32 	%p2, %r2, 4;
	mov.b32 	%r146, 0;
	mov.u32 	%r150, %r146;
	@%p2 bra 	$L__BB0_16;
	and.b32  	%r150, %r2, -4;
	neg.s32 	%r143, %r150;
	add.s32 	%r142, %r5, 3;
	mov.b32 	%r146, 0;
$L__BB0_3:
	add.s32 	%r14, %r142, -2;
	add.s32 	%r15, %r142, -3;
	mul.wide.u32 	%rd10, %r15, 4;
	add.s64 	%rd11, %rd3, %rd10;
	ld.global.u32 	%r71, [%rd11];
	add.s32 	%r72, %r71, %r6;
	cvt.u64.u32 	%rd12, %r72;
	add.s64 	%rd13, %rd2, %rd12;
	ld.global.u8 	%rs1, [%rd13];
	setp.eq.s16 	%p3, %rs1, 0;
	@%p3 bra 	$L__BB0_6;
	mul.wide.u32 	%rd14, %r15, 8;
	add.s64 	%rd15, %rd4, %rd14;
	ld.global.f64 	%fd2, [%rd15];
	setp.ltu.f64 	%p4, %fd2, %fd1;
	@%p4 bra 	$L__BB0_6;
	add.s32 	%r146, %r146, 1;
	st.shared.u32 	[%r4], %r146;
$L__BB0_6:
	mul.wide.u32 	%rd16, %r14, 4;
	add.s64 	%rd17, %rd3, %rd16;
	ld.global.u32 	%r73, [%rd17];
	add.s32 	%r74, %r73, %r6;
	cvt.u64.u32 	%rd18, %r74;
	add.s64 	%rd19, %rd2, %rd18;
	ld.global.u8 	%rs2, [%rd19];
	setp.eq.s16 	%p5, %rs2, 0;
	@%p5 bra 	$L__BB0_9;
	mul.wide.u32 	%rd20, %r14, 8;
	add.s64 	%rd21, %rd4, %rd20;
	ld.global.f64 	%fd3, [%rd21];
	setp.ltu.f64 	%p6, %fd3, %fd1;
	@%p6 bra 	$L__BB0_9;
	add.s32 	%r146, %r146, 1;
	st.shared.u32 	[%r4], %r146;
$L__BB0_9:
	add.s32 	%r20, %r14, 1;
	mul.wide.u32 	%rd22, %r20, 4;
	add.s64 	%rd23, %rd3, %rd22;
	ld.global.u32 	%r75, [%rd23];
	add.s32 	%r76, %r75, %r6;
	cvt.u64.u32 	%rd24, %r76;
	add.s64 	%rd25, %rd2, %rd24;
	ld.global.u8 	%rs3, [%rd25];
	setp.eq.s16 	%p7, %rs3, 0;
	@%p7 bra 	$L__BB0_12;
	mul.wide.u32 	%rd26, %r20, 8;
	add.s64 	%rd27, %rd4, %rd26;
	ld.global.f64 	%fd4, [%rd27];
	setp.ltu.f64 	%p8, %fd4, %fd1;
	@%p8 bra 	$L__BB0_12;
	add.s32 	%r146, %r146, 1;
	st.shared.u32 	[%r4], %r146;
$L__BB0_12:
	mul.wide.u32 	%rd28, %r142, 4;
	add.s64 	%rd29, %rd3, %rd28;
	ld.global.u32 	%r77, [%rd29];
	add.s32 	%r78, %r77, %r6;
	cvt.u64.u32 	%rd30, %r78;
	add.s64 	%rd31, %rd2, %rd30;
	ld.global.u8 	%rs4, [%rd31];
	setp.eq.s16 	%p9, %rs4, 0;
	@%p9 bra 	$L__BB0_15;
	mul.wide.u32 	%rd32, %r142, 8;
	add.s64 	%rd33, %rd4, %rd32;
	ld.global.f64 	%fd5, [%rd33];
	setp.ltu.f64 	%p10, %fd5, %fd1;
	@%p10 bra 	$L__BB0_15;
	add.s32 	%r146, %r146, 1;
	st.shared.u32 	[%r4], %r146;
$L__BB0_15:
	add.s32 	%r143, %r143, 4;
	add.s32 	%r142, %r142, 4;
	setp.ne.s32 	%p11, %r143, 0;
	@%p11 bra 	$L__BB0_3;
$L__BB0_16:
	setp.eq.s32 	%p12, %r7, 0;
	@%p12 bra 	$L__BB0_22;
	add.s32 	%r152, %r150, %r5;
	neg.s32 	%r151, %r7;
$L__BB0_18:
	.pragma "nounroll";
	mul.wide.u32 	%rd34, %r152, 4;
	add.s64 	%rd35, %rd3, %rd34;
	ld.global.u32 	%r79, [%rd35];
	add.s32 	%r80, %r79, %r6;
	cvt.u64.u32 	%rd36, %r80;
	add.s64 	%rd37, %rd2, %rd36;
	ld.global.u8 	%rs5, [%rd37];
	setp.eq.s16 	%p13, %rs5, 0;
	@%p13 bra 	$L__BB0_21;
	mul.wide.u32 	%rd38, %r152, 8;
	add.s64 	%rd39, %rd4, %rd38;
	ld.global.f64 	%fd6, [%rd39];
	setp.ltu.f64 	%p14, %fd6, %fd1;
	@%p14 bra 	$L__BB0_21;
	add.s32 	%r146, %r146, 1;
	st.shared.u32 	[%r4], %r146;
$L__BB0_21:
	add.s32 	%r152, %r152, 1;
	add.s32 	%r151, %r151, 1;
	setp.ne.s32 	%p15, %r151, 0;
	@%p15 bra 	$L__BB0_18;
$L__BB0_22:
	bar.sync 	0;
	ld.param.u64 	%rd5, [%rd1+72];
	mov.u32 	%r38, %ntid.x;
	ld.shared.u32 	%r39, [%r4];
	and.b32  	%r40, %r38, 7;
	setp.lt.u32 	%p16, %r38, 8;
	mov.b32 	%r162, 0;
	mov.u32 	%r167, %r162;
	@%p16 bra 	$L__BB0_25;
	and.b32  	%r162, %r38, 2040;
	add.s32 	%r155, %r66, 16;
	and.b32  	%r86, %r38, -8;
	neg.s32 	%r156, %r86;
	mov.b32 	%r167, 0;
$L__BB0_24:
	.pragma "nounroll";
	ld.shared.v4.u32 	{%r87, %r88, %r89, %r90}, [%r155+-16];
	setp.gt.u32 	%p17, %r87, %r39;
	selp.u32 	%r91, 1, 0, %p17;
	add.s32 	%r92, %r167, %r91;
	setp.gt.u32 	%p18, %r88, %r39;
	selp.u32 	%r93, 1, 0, %p18;
	add.s32 	%r94, %r92, %r93;
	setp.gt.u32 	%p19, %r89, %r39;
	selp.u32 	%r95, 1, 0, %p19;
	add.s32 	%r96, %r94, %r95;
	setp.gt.u32 	%p20, %r90, %r39;
	selp.u32 	%r97, 1, 0, %p20;
	add.s32 	%r98, %r96, %r97;
	ld.shared.v4.u32 	{%r99, %r100, %r101, %r102}, [%r155];
	setp.gt.u32 	%p21, %r99, %r39;
	selp.u32 	%r103, 1, 0, %p21;
	add.s32 	%r104, %r98, %r103;
	setp.gt.u32 	%p22, %r100, %r39;
	selp.u32 	%r105, 1, 0, %p22;
	add.s32 	%r106, %r104, %r105;
	setp.gt.u32 	%p23, %r101, %r39;
	selp.u32 	%r107, 1, 0, %p23;
	add.s32 	%r108, %r106, %r107;
	setp.gt.u32 	%p24, %r102, %r39;
	selp.u32 	%r109, 1, 0, %p24;
	add.s32 	%r167, %r108, %r109;
	add.s32 	%r156, %r156, 8;
	add.s32 	%r155, %r155, 32;
	setp.ne.s32 	%p25, %r156, 0;
	@%p25 bra 	$L__BB0_24;
$L__BB0_25:
	setp.eq.s32 	%p26, %r40, 0;
	@%p26 bra 	$L__BB0_33;
	and.b32  	%r52, %r38, 3;
	setp.lt.u32 	%p27, %r40, 4;
	@%p27 bra 	$L__BB0_28;
	shl.b32 	%r111, %r162, 2;
	add.s32 	%r113, %r66, %r111;
	ld.shared.u32 	%r114, [%r113];
	setp.gt.u32 	%p28, %r114, %r39;
	selp.u32 	%r115, 1, 0, %p28;
	add.s32 	%r116, %r167, %r115;
	ld.shared.u32 	%r117, [%r113+4];
	setp.gt.u32 	%p29, %r117, %r39;
	selp.u32 	%r118, 1, 0, %p29;
	add.s32 	%r119, %r116, %r118;
	ld.shared.u32 	%r120, [%r113+8];
	setp.gt.u32 	%p30, %r120, %r39;
	selp.u32 	%r121, 1, 0, %p30;
	add.s32 	%r122, %r119, %r121;
	ld.shared.u32 	%r123, [%r113+12];
	setp.gt.u32 	%p31, %r123, %r39;
	selp.u32 	%r124, 1, 0, %p31;
	add.s32 	%r167, %r122, %r124;
	add.s32 	%r162, %r162, 4;
$L__BB0_28:
	setp.eq.s32 	%p32, %r52, 0;
	@%p32 bra 	$L__BB0_33;
	setp.eq.s32 	%p33, %r52, 1;
	@%p33 bra 	$L__BB0_31;
	shl.b32 	%r126, %r162, 2;
	add.s32 	%r128, %r66, %r126;
	ld.shared.u32 	%r129, [%r128];
	setp.gt.u32 	%p34, %r129, %r39;
	selp.u32 	%r130, 1, 0, %p34;
	add.s32 	%r131, %r167, %r130;
	ld.shared.u32 	%r132, [%r128+4];
	setp.gt.u32 	%p35, %r132, %r39;
	selp.u32 	%r133, 1, 0, %p35;
	add.s32 	%r167, %r131, %r133;
	add.s32 	%r162, %r162, 2;
$L__BB0_31:
	and.b32  	%r134, %r38, 1;
	setp.eq.b32 	%p36, %r134, 1;
	not.pred 	%p37, %p36;
	@%p37 bra 	$L__BB0_33;
	shl.b32 	%r135, %r162, 2;
	add.s32 	%r137, %r66, %r135;
	ld.shared.u32 	%r138, [%r137];
	setp.gt.u32 	%p38, %r138, %r39;
	selp.u32 	%r139, 1, 0, %p38;
	add.s32 	%r167, %r167, %r139;
$L__BB0_33:
	cvt.rn.f64.u32 	%fd7, %r167;
	cvt.rn.f64.u32 	%fd8, %r38;
	mul.f64 	%fd9, %fd8, 0d3F947AE147AE147B;
	setp.gt.f64 	%p39, %fd9, %fd7;
	selp.u16 	%rs6, 1, 0, %p39;
	cvta.to.global.u64 	%rd40, %rd5;
	bar.sync 	0;
	mov.u32 	%r140, %ctaid.x;
	mad.lo.s32 	%r141, %r140, %r38, %r3;
	cvt.u64.u32 	%rd41, %r141;
	add.s64 	%rd42, %rd40, %rd41;
	st.global.u8 	[%rd42], %rs6;
	bar.sync 	0;
	ret;

}


// ===== COMPILED SASS (sm_100) =====

	.target	sm_100

	.elftype	@"ET_EXEC"


//--------------------- .note.nv.tkinfo           --------------------------
	.section	.note.nv.tkinfo,"",@"SHT_NOTE"
	.sectionflags	@"SHF_NOTE_NV_TKINFO"
	.tkinfo
        /*0018*/ 	.word	0x00000002
        /*0030*/ 	.string	""
        /*0030*/ 	.string	"ptxas"
        /*0030*/ 	.string	"Cuda compilation tools, release 13.0, V13.0.88"
        /*0030*/ 	.string	"Build cuda_13.0.r13.0/compiler.36424714_0"
        /*0030*/ 	.string	"-arch sm_100 -m 64 "



//--------------------- .note.nv.cuinfo           --------------------------
	.section	.note.nv.cuinfo,"",@"SHT_NOTE"
	.sectionflags	@"SHF_NOTE_NV_CUINFO"
        /*0018*/ 	.short	0x0002
        /*001a*/ 	.short	0x0064
        /*001c*/ 	.short	0x0082
	.zero		2


//--------------------- .nv.info                  --------------------------
	.section	.nv.info,"",@"SHT_CUDA_INFO"
	.align	4


	//----- nvinfo : EIATTR_REGCOUNT
	.align		4
        /*0000*/ 	.byte	0x04, 0x2f
        /*0002*/ 	.short	(.L_10 - .L_9)
	.align		4
.L_9:
        /*0004*/ 	.word	index@(_Z7compute4args)
        /*0008*/ 	.word	0x00000020


	//----- nvinfo : EIATTR_FRAME_SIZE
	.align		4
.L_10:
        /*000c*/ 	.byte	0x04, 0x11
        /*000e*/ 	.short	(.L_12 - .L_11)
	.align		4
.L_11:
        /*0010*/ 	.word	index@(_Z7compute4args)
        /*0014*/ 	.word	0x00000000


	//----- nvinfo : EIATTR_MIN_STACK_SIZE
	.align		4
.L_12:
        /*0018*/ 	.byte	0x04, 0x12
        /*001a*/ 	.short	(.L_14 - .L_13)
	.align		4
.L_13:
        /*001c*/ 	.word	index@(_Z7compute4args)
        /*0020*/ 	.word	0x00000000
.L_14:


//--------------------- .nv.compat                --------------------------
	.section	.nv.compat,"",@"SHT_CUDA_COMPAT_INFO"
	.align	4
        /*0000*/ 	.byte	0x02, 0x09, 0x00, 0x00, 0x02, 0x02, 0x01, 0x00, 0x02, 0x05, 0x05, 0x00, 0x03, 0x07, 0x01, 0x01
        /*0010*/ 	.byte	0x02, 0x03, 0x00, 0x00, 0x02, 0x06, 0x01, 0x00, 0x04, 0x0b, 0x08, 0x00, 0x01, 0x00, 0x00, 0x00
        /*0020*/ 	.byte	0x00, 0x00, 0x00, 0x00


//--------------------- .nv.info._Z7compute4args  --------------------------
	.section	.nv.info._Z7compute4args,"",@"SHT_CUDA_INFO"
	.sectionflags	@""
	.align	4


	//----- nvinfo : EIATTR_CUDA_API_VERSION
	.align		4
        /*0000*/ 	.byte	0x04, 0x37
        /*0002*/ 	.short	(.L_16 - .L_15)
.L_15:
        /*0004*/ 	.word	0x00000082


	//----- nvinfo : EIATTR_KPARAM_INFO
	.align		4
.L_16:
        /*0008*/ 	.byte	0x04, 0x17
        /*000a*/ 	.short	(.L_18 - .L_17)
.L_17:
        /*000c*/ 	.word	0x00000000
        /*0010*/ 	.short	0x0000
        /*0012*/ 	.short	0x0000
        /*0014*/ 	.byte	0x00, 0xf0, 0x41, 0x02


	//----- nvinfo : EIATTR_SPARSE_MMA_MASK
	.align		4
.L_18:
        /*0018*/ 	.byte	0x03, 0x50
        /*001a*/ 	.short	0x0000


	//----- nvinfo : EIATTR_MAXREG_COUNT
	.align		4
        /*001c*/ 	.byte	0x03, 0x1b
        /*001e*/ 	.short	0x00ff


	//----- nvinfo : EIATTR_NUM_BARRIERS
	.align		4
        /*0020*/ 	.byte	0x02, 0x4c
        /*0022*/ 	.byte	0x01
	.zero		1


	//----- nvinfo : EIATTR_MERCURY_ISA_VERSION
	.align		4
        /*0024*/ 	.byte	0x03, 0x5f
        /*0026*/ 	.short	0x0101


	//----- nvinfo : EIATTR_VRC_CTA_INIT_COUNT
	.align		4
        /*0028*/ 	.byte	0x02, 0x4a
	.zero		1
	.zero		1


	//----- nvinfo : EIATTR_EXIT_INSTR_OFFSETS
	.align		4
        /*002c*/ 	.byte	0x04, 0x1c
        /*002e*/ 	.short	(.L_20 - .L_19)


	//   ....[0]....
.L_19:
        /*0030*/ 	.word	0x00000dd0


	//----- nvinfo : EIATTR_CRS_STACK_SIZE
	.align		4
.L_20:
        /*0034*/ 	.byte	0x04, 0x1e
        /*0036*/ 	.short	(.L_22 - .L_21)
.L_21:
        /*0038*/ 	.word	0x00000000


	//----- nvinfo : EIATTR_CBANK_PARAM_SIZE
	.align		4
.L_22:
        /*003c*/ 	.byte	0x03, 0x19
        /*003e*/ 	.short	0x0090


	//----- nvinfo : EIATTR_PARAM_CBANK
	.align		4
        /*0040*/ 	.byte	0x04, 0x0a
        /*0042*/ 	.short	(.L_24 - .L_23)
	.align		4
.L_23:
        /*0044*/ 	.word	index@(.nv.constant0._Z7compute4args)
        /*0048*/ 	.short	0x0380
        /*004a*/ 	.short	0x0090


	//----- nvinfo : EIATTR_SW_WAR
	.align		4
.L_24:
        /*004c*/ 	.byte	0x04, 0x36
        /*004e*/ 	.short	(.L_26 - .L_25)
.L_25:
        /*0050*/ 	.word	0x00000008
.L_26:


//--------------------- .nv.callgraph             --------------------------
	.section	.nv.callgraph,"",@"SHT_CUDA_CALLGRAPH"
	.align	4
	.sectionentsize	8
	.align		4
        /*0000*/ 	.word	0x00000000
	.align		4
        /*0004*/ 	.word	0xffffffff
	.align		4
        /*0008*/ 	.word	0x00000000
	.align		4
        /*000c*/ 	.word	0xfffffffe
	.align		4
        /*0010*/ 	.word	0x00000000
	.align		4
        /*0014*/ 	.word	0xfffffffd
	.align		4
        /*0018*/ 	.word	0x00000000
	.align		4
        /*001c*/ 	.word	0xfffffffc


//--------------------- .nv.constant4             --------------------------
	.section	.nv.constant4,"a",@progbits
	.align	8
	.align		8
.nv.constant4:
        /*0000*/ 	.dword	precalc_xorwow_matrix
	.align		8
        /*0008*/ 	.dword	precalc_xorwow_offset_matrix
	.align		8
        /*0010*/ 	.dword	mrg32k3aM1
	.align		8
        /*0018*/ 	.dword	mrg32k3aM2
	.align		8
        /*0020*/ 	.dword	mrg32k3aM1SubSeq
	.align		8
        /*0028*/ 	.dword	mrg32k3aM2SubSeq
	.align		8
        /*0030*/ 	.dword	mrg32k3aM1Seq
	.align		8
        /*0038*/ 	.dword	mrg32k3aM2Seq


//--------------------- .nv.constant3             --------------------------
	.section	.nv.constant3,"a",@progbits
	.align	8
.nv.constant3:
	.type		__cr_lgamma_table,@object
	.size		__cr_lgamma_table,(.L_8 - __cr_lgamma_table)
__cr_lgamma_table:
        /*0000*/ 	.byte	0x00, 0x00, 0x00, 0x00, 0x00, 0x00, 0x00, 0x00, 0x00, 0x00, 0x00, 0x00, 0x00, 0x00, 0x00, 0x00
        /*0010*/ 	.byte	0xef, 0x39, 0xfa, 0xfe, 0x42, 0x2e, 0xe6, 0x3f, 0x02, 0x20, 0x2a, 0xfa, 0x0b, 0xab, 0xfc, 0x3f
        /*0020*/ 	.byte	0xf9, 0x2c, 0x92, 0x7c, 0xa7, 0x6c, 0x09, 0x40, 0xc9, 0x79, 0x44, 0x3c, 0x64, 0x26, 0x13, 0x40
        /*0030*/ 	.byte	0xca, 0x01, 0xcf, 0x3a, 0x27, 0x51, 0x1a, 0x40, 0x30, 0xcc, 0x2d, 0xf3, 0xe1, 0x0c, 0x21, 0x40
        /*0040*/ 	.byte	0x0d, 0xb7, 0xfc, 0x82, 0x8e, 0x35, 0x25, 0x40
.L_8:


//--------------------- .text._Z7compute4args     --------------------------
	.section	.text._Z7compute4args,"ax",@progbits
	.align	128
        .global         _Z7compute4args
        .type           _Z7compute4args,@function
        .size           _Z7compute4args,(.L_x_20 - _Z7compute4args)
        .other          _Z7compute4args,@"STO_CUDA_ENTRY STV_DEFAULT"
_Z7compute4args:
.text._Z7compute4args:
[----:B------:R-:W-:Y:S01]  /*0000*/  LDC R1, c[0x0][0x37c] ;  /* 0x0000df00ff017b82 */ /* 0x000fe20000000800 */
[----:B------:R-:W0:Y:S07]  /*0010*/  S2R R0, SR_TID.X ;  /* 0x0000000000007919 */ /* 0x000e2e0000002100 */
[----:B------:R-:W1:Y:S01]  /*0020*/  S2UR UR5, SR_CgaCtaId ;  /* 0x00000000000579c3 */ /* 0x000e620000008800 */
[----:B------:R-:W-:Y:S01]  /*0030*/  UMOV UR4, 0x400 ;  /* 0x0000040000047882 */ /* 0x000fe20000000000 */
[----:B------:R-:W2:Y:S06]  /*0040*/  LDCU.64 UR6, c[0x0][0x358] ;  /* 0x00006b00ff0677ac */ /* 0x000eac0008000a00 */
[----:B------:R-:W3:Y:S01]  /*0050*/  LDC R9, c[0x0][0x3b8] ;  /* 0x0000ee00ff097b82 */ /* 0x000ee20000000800 */
[----:B-1----:R-:W-:-:S06]  /*0060*/  ULEA UR4, UR5, UR4, 0x18 ;  /* 0x0000000405047291 */ /* 0x002fcc000f8ec0ff */
[----:B0-----:R-:W-:Y:S02]  /*0070*/  LEA R2, R0, UR4, 0x2 ;  /* 0x0000000400027c11 */ /* 0x001fe4000f8e10ff */
[----:B---3--:R-:W-:-:S03]  /*0080*/  ISETP.NE.AND P0, PT, R9, RZ, PT ;  /* 0x000000ff0900720c */ /* 0x008fc60003f05270 */
[----:B------:R0:W-:Y:S10]  /*0090*/  STS [R2], RZ ;  /* 0x000000ff02007388 */ /* 0x0001f40000000800 */
[----:B0-2---:R-:W-:Y:S05]  /*00a0*/  @!P0 BRA `(.L_x_0) ;  /* 0x0000000400bc8947 */ /* 0x005fea0003800000 */
[C---:B------:R-:W-:Y:S01]  /*00b0*/  ISETP.GE.U32.AND P0, PT, R9.reuse, 0x4, PT ;  /* 0x000000040900780c */ /* 0x040fe20003f06070 */
[----:B------:R-:W0:Y:S01]  /*00c0*/  S2UR UR5, SR_CTAID.X ;  /* 0x00000000000579c3 */ /* 0x000e220000002500 */
[----:B------:R-:W-:Y:S01]  /*00d0*/  LOP3.LUT R3, R9, 0x3, RZ, 0xc0, !PT ;  /* 0x0000000309037812 */ /* 0x000fe200078ec0ff */
[----:B------:R-:W-:Y:S02]  /*00e0*/  IMAD.MOV.U32 R5, RZ, RZ, RZ ;  /* 0x000000ffff057224 */ /* 0x000fe400078e00ff */
[----:B------:R-:W-:-:S08]  /*00f0*/  IMAD.MOV.U32 R7, RZ, RZ, RZ ;  /* 0x000000ffff077224 */ /* 0x000fd000078e00ff */
[----:B------:R-:W-:Y:S05]  /*0100*/  @!P0 BRA `(.L_x_1) ;  /* 0x0000000400308947 */ /* 0x000fea0003800000 */
[----:B------:R-:W1:Y:S01]  /*0110*/  LDC R4, c[0x0][0x3bc] ;  /* 0x0000ef00ff047b82 */ /* 0x000e620000000800 */
[----:B------:R-:W-:Y:S01]  /*0120*/  LOP3.LUT R7, R9, 0xfffffffc, RZ, 0xc0, !PT ;  /* 0xfffffffc09077812 */ /* 0x000fe200078ec0ff */
[----:B------:R-:W-:Y:S01]  /*0130*/  IMAD R6, R0, R9, 0x3 ;  /* 0x0000000300067424 */ /* 0x000fe200078e0209 */
[----:B------:R-:W2:Y:S01]  /*0140*/  LDCU.64 UR10, c[0x0][0x3b0] ;  /* 0x00007600ff0a77ac */ /* 0x000ea20008000a00 */
[----:B------:R-:W-:Y:S02]  /*0150*/  IMAD.MOV.U32 R5, RZ, RZ, RZ ;  /* 0x000000ffff057224 */ /* 0x000fe400078e00ff */
[----:B------:R-:W-:Y:S01]  /*0160*/  IMAD.MOV R8, RZ, RZ, -R7 ;  /* 0x000000ffff087224 */ /* 0x000fe200078e0a07 */
[----:B------:R-:W3:Y:S01]  /*0170*/  LDCU.64 UR8, c[0x0][0x3c0] ;  /* 0x00007800ff0877ac */ /* 0x000ee20008000a00 */
[----:B------:R-:W4:Y:S08]  /*0180*/  LDC.64 R12, c[0x0][0x3d8] ;  /* 0x0000f600ff0c7b82 */ /* 0x000f300000000a00 */
[----:B------:R-:W0:Y:S02]  /*0190*/  LDC.64 R10, c[0x0][0x3d0] ;  /* 0x0000f400ff0a7b82 */ /* 0x000e240000000a00 */
.L_x_10:
[C---:B------:R-:W-:Y:S01]  /*01a0*/  IADD3 R9, PT, PT, R6.reuse, -0x3, RZ ;  /* 0xfffffffd06097810 */ /* 0x040fe20007ffe0ff */
[C---:B------:R-:W-:Y:S02]  /*01b0*/  VIADD R29, R6.reuse, 0xffffffff ;  /* 0xffffffff061d7836 */ /* 0x040fe40000000000 */
[----:B------:R-:W-:Y:S02]  /*01c0*/  VIADD R27, R6, 0xfffffffe ;  /* 0xfffffffe061b7836 */ /* 0x000fe40000000000 */
[----:B0-----:R-:W-:-:S04]  /*01d0*/  IMAD.WIDE.U32 R18, R9, 0x4, R10 ;  /* 0x0000000409127825 */ /* 0x001fc800078e000a */
[--C-:B------:R-:W-:Y:S02]  /*01e0*/  IMAD.WIDE.U32 R22, R29, 0x4, R10.reuse ;  /* 0x000000041d167825 */ /* 0x100fe400078e000a */
[----:B-1----:R-:W1:Y:S02]  /*01f0*/  LDG.E R19, desc[UR6][R18.64] ;  /* 0x0000000612137981 */ /* 0x002e64000c1e1900 */
[--C-:B------:R-:W-:Y:S02]  /*0200*/  IMAD.WIDE.U32 R24, R6, 0x4, R10.reuse ;  /* 0x0000000406187825 */ /* 0x100fe400078e000a */
[----:B------:R-:W5:Y:S02]  /*0210*/  LDG.E R23, desc[UR6][R22.64] ;  /* 0x0000000616177981 */ /* 0x000f64000c1e1900 */
[----:B------:R-:W-:Y:S02]  /*0220*/  IMAD.WIDE.U32 R20, R27, 0x4, R10 ;  /* 0x000000041b147825 */ /* 0x000fe400078e000a */
[----:B--2---:R-:W2:Y:S04]  /*0230*/  LDG.E R25, desc[UR6][R24.64] ;  /* 0x0000000618197981 */ /* 0x004ea8000c1e1900 */
[----:B------:R-:W4:Y:S01]  /*0240*/  LDG.E R21, desc[UR6][R20.64] ;  /* 0x0000000614157981 */ /* 0x000f22000c1e1900 */
[----:B-1----:R-:W-:-:S02]  /*0250*/  IMAD R14, R4, UR5, R19 ;  /* 0x00000005040e7c24 */ /* 0x002fc4000f8e0213 */
[----:B-----5:R-:W-:-:S03]  /*0260*/  IMAD R15, R4, UR5, R23 ;  /* 0x00000005040f7c24 */ /* 0x020fc6000f8e0217 */
[----:B---3--:R-:W-:Y:S02]  /*0270*/  IADD3 R14, P0, PT, R14, UR8, RZ ;  /* 0x000000080e0e7c10 */ /* 0x008fe4000ff1e0ff */
[----:B------:R-:W-:-:S03]  /*0280*/  IADD3 R18, P2, PT, R15, UR8, RZ ;  /* 0x000000080f127c10 */ /* 0x000fc6000ff5e0ff */
[----:B------:R-:W-:Y:S02]  /*0290*/  IMAD.X R15, RZ, RZ, UR9, P0 ;  /* 0x00000009ff0f7e24 */ /* 0x000fe400080e06ff */
[C---:B--2---:R-:W-:Y:S02]  /*02a0*/  IMAD R17, R4.reuse, UR5, R25 ;  /* 0x0000000504117c24 */ /* 0x044fe4000f8e0219 */
[----:B----4-:R-:W-:Y:S01]  /*02b0*/  IMAD R16, R4, UR5, R21 ;  /* 0x0000000504107c24 */ /* 0x010fe2000f8e0215 */
[----:B------:R-:W2:Y:S02]  /*02c0*/  LDG.E.U8 R14, desc[UR6][R14.64] ;  /* 0x000000060e0e7981 */ /* 0x000ea4000c1e1100 */
[----:B------:R-:W-:Y:S02]  /*02d0*/  IADD3 R20, P0, PT, R17, UR8, RZ ;  /* 0x0000000811147c10 */ /* 0x000fe4000ff1e0ff */
[----:B------:R-:W-:Y:S01]  /*02e0*/  IADD3 R16, P1, PT, R16, UR8, RZ ;  /* 0x0000000810107c10 */ /* 0x000fe2000ff3e0ff */
[----:B------:R-:W-:-:S02]  /*02f0*/  IMAD.X R19, RZ, RZ, UR9, P2 ;  /* 0x00000009ff137e24 */ /* 0x000fc400090e06ff */
[----:B------:R-:W-:Y:S01]  /*0300*/  IMAD.X R21, RZ, RZ, UR9, P0 ;  /* 0x00000009ff157e24 */ /* 0x000fe200080e06ff */
[----:B------:R-:W-:Y:S02]  /*0310*/  IADD3.X R17, PT, PT, RZ, UR9, RZ, P1, !PT ;  /* 0x00000009ff117c10 */ /* 0x000fe40008ffe4ff */
[----:B------:R-:W3:Y:S04]  /*0320*/  LDG.E.U8 R18, desc[UR6][R18.64] ;  /* 0x0000000612127981 */ /* 0x000ee8000c1e1100 */
[----:B------:R-:W4:Y:S04]  /*0330*/  LDG.E.U8 R16, desc[UR6][R16.64] ;  /* 0x0000000610107981 */ /* 0x000f28000c1e1100 */
[----:B------:R-:W5:Y:S01]  /*0340*/  LDG.E.U8 R20, desc[UR6][R20.64] ;  /* 0x0000000614147981 */ /* 0x000f62000c1e1100 */
[----:B------:R-:W-:Y:S01]  /*0350*/  VIADD R8, R8, 0x4 ;  /* 0x0000000408087836 */ /* 0x000fe20000000000 */
[----:B------:R-:W-:Y:S04]  /*0360*/  BSSY.RECONVERGENT B0, `(.L_x_2) ;  /* 0x000000c000007945 */ /* 0x000fe80003800200 */
[----:B------:R-:W-:-:S02]  /*0370*/  ISETP.NE.AND P3, PT, R8, RZ, PT ;  /* 0x000000ff0800720c */ /* 0x000fc40003f65270 */
[----:B--2---:R-:W-:Y:S02]  /*0380*/  ISETP.NE.AND P4, PT, R14, RZ, PT ;  /* 0x000000ff0e00720c */ /* 0x004fe40003f85270 */
[----:B---3--:R-:W-:Y:S02]  /*0390*/  ISETP.NE.AND P1, PT, R18, RZ, PT ;  /* 0x000000ff1200720c */ /* 0x008fe40003f25270 */
[----:B----4-:R-:W-:Y:S02]  /*03a0*/  ISETP.NE.AND P0, PT, R16, RZ, PT ;  /* 0x000000ff1000720c */ /* 0x010fe40003f05270 */
[----:B-----5:R-:W-:-:S07]  /*03b0*/  ISETP.NE.AND P2, PT, R20, RZ, PT ;  /* 0x000000ff1400720c */ /* 0x020fce0003f45270 */
[----:B------:R-:W-:Y:S06]  /*03c0*/  @!P4 BRA `(.L_x_3) ;  /* 0x000000000014c947 */ /* 0x000fec0003800000 */
[----:B------:R-:W-:-:S06]  /*03d0*/  IMAD.WIDE.U32 R14, R9, 0x8, R12 ;  /* 0x00000008090e7825 */ /* 0x000fcc00078e000c */
[----:B------:R-:W2:Y:S02]  /*03e0*/  LDG.E.64 R14, desc[UR6][R14.64] ;  /* 0x000000060e0e7981 */ /* 0x000ea4000c1e1b00 */
[----:B--2---:R-:W-:-:S14]  /*03f0*/  DSETP.GE.AND P4, PT, R14, UR10, PT ;  /* 0x0000000a0e007e2a */ /* 0x004fdc000bf86000 */
[----:B------:R-:W-:-:S05]  /*0400*/  @P4 IADD3 R5, PT, PT, R5, 0x1, RZ ;  /* 0x0000000105054810 */ /* 0x000fca0007ffe0ff */
[----:B------:R0:W-:Y:S02]  /*0410*/  @P4 STS [R2], R5 ;  /* 0x0000000502004388 */ /* 0x0001e40000000800 */
.L_x_3:
[----:B------:R-:W-:Y:S05]  /*0420*/  BSYNC.RECONVERGENT B0 ;  /* 0x0000000000007941 */ /* 0x000fea0003800200 */
.L_x_2:
[----:B------:R-:W-:Y:S04]  /*0430*/  BSSY.RECONVERGENT B0, `(.L_x_4) ;  /* 0x0000007000007945 */ /* 0x000fe80003800200 */
[----:B------:R-:W-:Y:S05]  /*0440*/  @!P0 BRA `(.L_x_5) ;  /* 0x0000000000148947 */ /* 0x000fea0003800000 */
[----:B------:R-:W-:-:S06]  /*0450*/  IMAD.WIDE.U32 R14, R27, 0x8, R12 ;  /* 0x000000081b0e7825 */ /* 0x000fcc00078e000c */
[----:B------:R-:W2:Y:S02]  /*0460*/  LDG.E.64 R14, desc[UR6][R14.64] ;  /* 0x000000060e0e7981 */ /* 0x000ea4000c1e1b00 */
[----:B--2---:R-:W-:-:S14]  /*0470*/  DSETP.GE.AND P0, PT, R14, UR10, PT ;  /* 0x0000000a0e007e2a */ /* 0x004fdc000bf06000 */
[----:B0-----:R-:W-:-:S05]  /*0480*/  @P0 VIADD R5, R5, 0x1 ;  /* 0x0000000105050836 */ /* 0x001fca0000000000 */
[----:B------:R1:W-:Y:S02]  /*0490*/  @P0 STS [R2], R5 ;  /* 0x0000000502000388 */ /* 0x0003e40000000800 */
.L_x_5:
[----:B------:R-:W-:Y:S05]  /*04a0*/  BSYNC.RECONVERGENT B0 ;  /* 0x0000000000007941 */ /* 0x000fea0003800200 */
.L_x_4:
[----:B------:R-:W-:Y:S04]  /*04b0*/  BSSY.RECONVERGENT B0, `(.L_x_6) ;  /* 0x0000007000007945 */ /* 0x000fe80003800200 */
[----:B------:R-:W-:Y:S05]  /*04c0*/  @!P1 BRA `(.L_x_7) ;  /* 0x0000000000149947 */ /* 0x000fea0003800000 */
[----:B------:R-:W-:-:S06]  /*04d0*/  IMAD.WIDE.U32 R14, R29, 0x8, R12 ;  /* 0x000000081d0e7825 */ /* 0x000fcc00078e000c */
[----:B------:R-:W2:Y:S02]  /*04e0*/  LDG.E.64 R14, desc[UR6][R14.64] ;  /* 0x000000060e0e7981 */ /* 0x000ea4000c1e1b00 */
[----:B--2---:R-:W-:-:S14]  /*04f0*/  DSETP.GE.AND P0, PT, R14, UR10, PT ;  /* 0x0000000a0e007e2a */ /* 0x004fdc000bf06000 */
[----:B01----:R-:W-:-:S05]  /*0500*/  @P0 VIADD R5, R5, 0x1 ;  /* 0x0000000105050836 */ /* 0x003fca0000000000 */
[----:B------:R2:W-:Y:S02]  /*0510*/  @P0 STS [R2], R5 ;  /* 0x0000000502000388 */ /* 0x0005e40000000800 */
.L_x_7:
[----:B------:R-:W-:Y:S05]  /*0520*/  BSYNC.RECONVERGENT B0 ;  /* 0x0000000000007941 */ /* 0x000fea0003800200 */
.L_x_6:
[----:B------:R-:W-:Y:S04]  /*0530*/  BSSY.RECONVERGENT B0, `(.L_x_8) ;  /* 0x0000007000007945 */ /* 0x000fe80003800200 */
[----:B------:R-:W-:Y:S05]  /*0540*/  @!P2 BRA `(.L_x_9) ;  /* 0x000000000014a947 */ /* 0x000fea0003800000 */
[----:B------:R-:W-:-:S06]  /*0550*/  IMAD.WIDE.U32 R14, R6, 0x8, R12 ;  /* 0x00000008060e7825 */ /* 0x000fcc00078e000c */
[----:B------:R-:W3:Y:S02]  /*0560*/  LDG.E.64 R14, desc[UR6][R14.64] ;  /* 0x000000060e0e7981 */ /* 0x000ee4000c1e1b00 */
[----:B---3--:R-:W-:-:S14]  /*0570*/  DSETP.GE.AND P0, PT, R14, UR10, PT ;  /* 0x0000000a0e007e2a */ /* 0x008fdc000bf06000 */
[----:B012---:R-:W-:-:S05]  /*0580*/  @P0 VIADD R5, R5, 0x1 ;  /* 0x0000000105050836 */ /* 0x007fca0000000000 */
[----:B------:R3:W-:Y:S02]  /*0590*/  @P0 STS [R2], R5 ;  /* 0x0000000502000388 */ /* 0x0007e40000000800 */
.L_x_9:
[----:B------:R-:W-:Y:S05]  /*05a0*/  BSYNC.RECONVERGENT B0 ;  /* 0x0000000000007941 */ /* 0x000fea0003800200 */
.L_x_8:
[----:B------:R-:W-:Y:S01]  /*05b0*/  IADD3 R6, PT, PT, R6, 0x4, RZ ;  /* 0x0000000406067810 */ /* 0x000fe20007ffe0ff */
[----:B------:R-:W-:Y:S06]  /*05c0*/  @P3 BRA `(.L_x_10) ;  /* 0xfffffff800f43947 */ /* 0x000fec000383ffff */
.L_x_1:
[----:B------:R-:W-:-:S13]  /*05d0*/  ISETP.NE.AND P0, PT, R3, RZ, PT ;  /* 0x000000ff0300720c */ /* 0x000fda0003f05270 */
[----:B------:R-:W-:Y:S05]  /*05e0*/  @!P0 BRA `(.L_x_0) ;  /* 0x00000000006c8947 */ /* 0x000fea0003800000 */
[----:B------:R-:W4:Y:S01]  /*05f0*/  LDC R15, c[0x0][0x3bc] ;  /* 0x0000ef00ff0f7b82 */ /* 0x000f220000000800 */
[----:B------:R-:W5:Y:S01]  /*0600*/  LDCU UR8, c[0x0][0x3b8] ;  /* 0x00007700ff0877ac */ /* 0x000f620008000800 */
[----:B------:R-:W-:Y:S01]  /*0610*/  IMAD.MOV R4, RZ, RZ, -R3 ;  /* 0x000000ffff047224 */ /* 0x000fe200078e0a03 */
[----:B------:R-:W0:Y:S05]  /*0620*/  LDCU.64 UR12, c[0x0][0x3b0] ;  /* 0x00007600ff0c77ac */ /* 0x000e2a0008000a00 */
[----:B------:R-:W0:Y:S01]  /*0630*/  LDC.64 R8, c[0x0][0x3d8] ;  /* 0x0000f600ff087b82 */ /* 0x000e220000000a00 */
[----:B------:R-:W0:Y:S07]  /*0640*/  LDCU.64 UR10, c[0x0][0x3c0] ;  /* 0x00007800ff0a77ac */ /* 0x000e2e0008000a00 */
[----:B------:R-:W0:Y:S01]  /*0650*/  LDC.64 R10, c[0x0][0x3d0] ;  /* 0x0000f400ff0a7b82 */ /* 0x000e220000000a00 */
[----:B-----5:R-:W-:-:S07]  /*0660*/  IMAD R3, R0, UR8, R7 ;  /* 0x0000000800037c24 */ /* 0x020fce000f8e0207 */
.L_x_13:
[----:B0-----:R-:W-:-:S06]  /*0670*/  IMAD.WIDE.U32 R6, R3, 0x4, R10 ;  /* 0x0000000403067825 */ /* 0x001fcc00078e000a */
[----:B------:R-:W4:Y:S02]  /*0680*/  LDG.E R6, desc[UR6][R6.64] ;  /* 0x0000000606067981 */ /* 0x000f24000c1e1900 */
[----:B----4-:R-:W-:-:S05]  /*0690*/  IMAD R12, R15, UR5, R6 ;  /* 0x000000050f0c7c24 */ /* 0x010fca000f8e0206 */
[----:B------:R-:W-:-:S05]  /*06a0*/  IADD3 R12, P0, PT, R12, UR10, RZ ;  /* 0x0000000a0c0c7c10 */ /* 0x000fca000ff1e0ff */
[----:B------:R-:W-:-:S05]  /*06b0*/  IMAD.X R13, RZ, RZ, UR11, P0 ;  /* 0x0000000bff0d7e24 */ /* 0x000fca00080e06ff */
[----:B------:R-:W4:Y:S01]  /*06c0*/  LDG.E.U8 R12, desc[UR6][R12.64] ;  /* 0x000000060c0c7981 */ /* 0x000f22000c1e1100 */
[----:B------:R-:W-:Y:S01]  /*06d0*/  VIADD R4, R4, 0x1 ;  /* 0x0000000104047836 */ /* 0x000fe20000000000 */
[----:B------:R-:W-:Y:S04]  /*06e0*/  BSSY.RECONVERGENT B0, `(.L_x_11) ;  /* 0x0000009000007945 */ /* 0x000fe80003800200 */
[----:B------:R-:W-:Y:S02]  /*06f0*/  ISETP.NE.AND P1, PT, R4, RZ, PT ;  /* 0x000000ff0400720c */ /* 0x000fe40003f25270 */
[----:B----4-:R-:W-:-:S13]  /*0700*/  ISETP.NE.AND P0, PT, R12, RZ, PT ;  /* 0x000000ff0c00720c */ /* 0x010fda0003f05270 */
[----:B------:R-:W-:Y:S05]  /*0710*/  @!P0 BRA `(.L_x_12) ;  /* 0x0000000000148947 */ /* 0x000fea0003800000 */
[----:B------:R-:W-:-:S06]  /*0720*/  IMAD.WIDE.U32 R6, R3, 0x8, R8 ;  /* 0x0000000803067825 */ /* 0x000fcc00078e0008 */
[----:B------:R-:W4:Y:S02]  /*0730*/  LDG.E.64 R6, desc[UR6][R6.64] ;  /* 0x0000000606067981 */ /* 0x000f24000c1e1b00 */
[----:B----4-:R-:W-:-:S14]  /*0740*/  DSETP.GE.AND P0, PT, R6, UR12, PT ;  /* 0x0000000c06007e2a */ /* 0x010fdc000bf06000 */
[----:B-123--:R-:W-:-:S05]  /*0750*/  @P0 IADD3 R5, PT, PT, R5, 0x1, RZ ;  /* 0x0000000105050810 */ /* 0x00efca0007ffe0ff */
[----:B------:R0:W-:Y:S02]  /*0760*/  @P0 STS [R2], R5 ;  /* 0x0000000502000388 */ /* 0x0001e40000000800 */
.L_x_12:
[----:B------:R-:W-:Y:S05]  /*0770*/  BSYNC.RECONVERGENT B0 ;  /* 0x0000000000007941 */ /* 0x000fea0003800200 */
.L_x_11:
[----:B------:R-:W-:Y:S01]  /*0780*/  VIADD R3, R3, 0x1 ;  /* 0x0000000103037836 */ /* 0x000fe20000000000 */
[----:B------:R-:W-:Y:S06]  /*0790*/  @P1 BRA `(.L_x_13) ;  /* 0xfffffffc00b41947 */ /* 0x000fec000383ffff */
.L_x_0:
[----:B------:R-:W-:Y:S01]  /*07a0*/  BAR.SYNC.DEFER_BLOCKING 0x0 ;  /* 0x0000000000007b1d */ /* 0x000fe20000010000 */
[----:B------:R-:W-:-:S07]  /*07b0*/  CS2R R12, SRZ ;  /* 0x00000000000c7805 */ /* 0x000fce000001ff00 */
[----:B------:R-:W4:Y:S01]  /*07c0*/  LDC R3, c[0x0][0x360] ;  /* 0x0000d800ff037b82 */ /* 0x000f220000000800 */
[----:B0123--:R-:W0:Y:S01]  /*07d0*/  LDS R2, [R2] ;  /* 0x0000000002027984 */ /* 0x00fe220000000800 */
[C---:B----4-:R-:W-:Y:S02]  /*07e0*/  ISETP.GE.U32.AND P1, PT, R3.reuse, 0x8, PT ;  /* 0x000000080300780c */ /* 0x050fe40003f26070 */
[----:B------:R-:W-:-:S04]  /*07f0*/  LOP3.LUT R14, R3, 0x7, RZ, 0xc0, !PT ;  /* 0x00000007030e7812 */ /* 0x000fc800078ec0ff */
[----:B------:R-:W-:-:S07]  /*0800*/  ISETP.NE.AND P0, PT, R14, RZ, PT ;  /* 0x000000ff0e00720c */ /* 0x000fce0003f05270 */
[----:B0-----:R-:W-:Y:S06]  /*0810*/  @!P1 BRA `(.L_x_14) ;  /* 0x00000000008c9947 */ /* 0x001fec0003800000 */
[C---:B------:R-:W-:Y:S01]  /*0820*/  LOP3.LUT R4, R3.reuse, 0xfffffff8, RZ, 0xc0, !PT ;  /* 0xfffffff803047812 */ /* 0x040fe200078ec0ff */
[----:B------:R-:W-:Y:S01]  /*0830*/  IMAD.MOV.U32 R12, RZ, RZ, RZ ;  /* 0x000000ffff0c7224 */ /* 0x000fe200078e00ff */
[----:B------:R-:W-:Y:S01]  /*0840*/  LOP3.LUT R13, R3, 0x7f8, RZ, 0xc0, !PT ;  /* 0x000007f8030d7812 */ /* 0x000fe200078ec0ff */
[----:B------:R-:W-:Y:S02]  /*0850*/  UIADD3 UR5, UPT, UPT, UR4, 0x10, URZ ;  /* 0x0000001004057890 */ /* 0x000fe4000fffe0ff */
[----:B------:R-:W-:-:S10]  /*0860*/  IMAD.MOV R15, RZ, RZ, -R4 ;  /* 0x000000ffff0f7224 */ /* 0x000fd400078e0a04 */
.L_x_15:
[----:B------:R-:W0:Y:S01]  /*0870*/  LDS.128 R4, [UR5+-0x10] ;  /* 0xfffff005ff047984 */ /* 0x000e220008000c00 */
[----:B------:R-:W-:-:S03]  /*0880*/  VIADD R15, R15, 0x8 ;  /* 0x000000080f0f7836 */ /* 0x000fc60000000000 */
[----:B------:R-:W1:Y:S01]  /*0890*/  LDS.128 R8, [UR5] ;  /* 0x00000005ff087984 */ /* 0x000e620008000c00 */
[----:B------:R-:W-:Y:S01]  /*08a0*/  UIADD3 UR5, UPT, UPT, UR5, 0x20, URZ ;  /* 0x0000002005057890 */ /* 0x000fe2000fffe0ff */
[-C--:B0-----:R-:W-:Y:S02]  /*08b0*/  ISETP.GT.U32.AND P1, PT, R4, R2.reuse, PT ;  /* 0x000000020400720c */ /* 0x081fe40003f24070 */
[----:B------:R-:W-:Y:S02]  /*08c0*/  ISETP.GT.U32.AND P2, PT, R5, R2, PT ;  /* 0x000000020500720c */ /* 0x000fe40003f44070 */
[----:B------:R-:W-:-:S09]  /*08d0*/  IADD3 R4, PT, PT, R12, 0x1, RZ ;  /* 0x000000010c047810 */ /* 0x000fd20007ffe0ff */
[----:B------:R-:W-:Y:S01]  /*08e0*/  @!P1 IMAD.MOV R4, RZ, RZ, R12 ;  /* 0x000000ffff049224 */ /* 0x000fe200078e020c */
[----:B------:R-:W-:-:S03]  /*08f0*/  ISETP.GT.U32.AND P1, PT, R6, R2, PT ;  /* 0x000000020600720c */ /* 0x000fc60003f24070 */
[----:B------:R-:W-:Y:S02]  /*0900*/  VIADD R5, R4, 0x1 ;  /* 0x0000000104057836 */ /* 0x000fe40000000000 */
[----:B------:R-:W-:Y:S01]  /*0910*/  @!P2 IMAD.MOV R5, RZ, RZ, R4 ;  /* 0x000000ffff05a224 */ /* 0x000fe200078e0204 */
[----:B------:R-:W-:-:S04]  /*0920*/  ISETP.GT.U32.AND P2, PT, R7, R2, PT ;  /* 0x000000020700720c */ /* 0x000fc80003f44070 */
[----:B------:R-:W-:-:S03]  /*0930*/  IADD3 R4, PT, PT, R5, 0x1, RZ ;  /* 0x0000000105047810 */ /* 0x000fc60007ffe0ff */
[----:B------:R-:W-:Y:S01]  /*0940*/  @!P1 IMAD.MOV R4, RZ, RZ, R5 ;  /* 0x000000ffff049224 */ /* 0x000fe200078e0205 */
[----:B-1----:R-:W-:-:S03]  /*0950*/  ISETP.GT.U32.AND P1, PT, R8, R2, PT ;  /* 0x000000020800720c */ /* 0x002fc60003f24070 */
[----:B------:R-:W-:Y:S02]  /*0960*/  VIADD R5, R4, 0x1 ;  /* 0x0000000104057836 */ /* 0x000fe40000000000 */
[----:B------:R-:W-:Y:S01]  /*0970*/  @!P2 IMAD.MOV R5, RZ, RZ, R4 ;  /* 0x000000ffff05a224 */ /* 0x000fe200078e0204 */
[----:B------:R-:W-:-:S04]  /*0980*/  ISETP.GT.U32.AND P2, PT, R9, R2, PT ;  /* 0x000000020900720c */ /* 0x000fc80003f44070 */
[----:B------:R-:W-:-:S03]  /*0990*/  IADD3 R4, PT, PT, R5, 0x1, RZ ;  /* 0x0000000105047810 */ /* 0x000fc60007ffe0ff */
[----:B------:R-:W-:Y:S01]  /*09a0*/  @!P1 IMAD.MOV R4, RZ, RZ, R5 ;  /* 0x000000ffff049224 */ /* 0x000fe200078e0205 */
[----:B------:R-:W-:-:S03]  /*09b0*/  ISETP.GT.U32.AND P1, PT, R10, R2, PT ;  /* 0x000000020a00720c */ /* 0x000fc60003f24070 */
[----:B------:R-:W-:Y:S02]  /*09c0*/  VIADD R5, R4, 0x1 ;  /* 0x0000000104057836 */ /* 0x000fe40000000000 */
[----:B------:R-:W-:Y:S01]  /*09d0*/  @!P2 IMAD.MOV R5, RZ, RZ, R4 ;  /* 0x000000ffff05a224 */ /* 0x000fe200078e0204 */
[----:B------:R-:W-:-:S04]  /*09e0*/  ISETP.GT.U32.AND P2, PT, R11, R2, PT ;  /* 0x000000020b00720c */ /* 0x000fc80003f44070 */
[----:B------:R-:W-:-:S03]  /*09f0*/  IADD3 R4, PT, PT, R5, 0x1, RZ ;  /* 0x0000000105047810 */ /* 0x000fc60007ffe0ff */
[----:B------:R-:W-:Y:S01]  /*0a00*/  @!P1 IMAD.MOV R4, RZ, RZ, R5 ;  /* 0x000000ffff049224 */ /* 0x000fe200078e0205 */
[----:B------:R-:W-:-:S03]  /*0a10*/  ISETP.NE.AND P1, PT, R15, RZ, PT ;  /* 0x000000ff0f00720c */ /* 0x000fc60003f25270 */
[C---:B------:R-:W-:Y:S02]  /*0a20*/  VIADD R12, R4.reuse, 0x1 ;  /* 0x00000001040c7836 */ /* 0x040fe40000000000 */
[----:B------:R-:W-:-:S08]  /*0a30*/  @!P2 IADD3 R12, PT, PT, R4, RZ, RZ ;  /* 0x000000ff040ca210 */ /* 0x000fd00007ffe0ff */
[----:B------:R-:W-:Y:S05]  /*0a40*/  @P1 BRA `(.L_x_15) ;  /* 0xfffffffc00881947 */ /* 0x000fea000383ffff */
.L_x_14:
[----:B------:R-:W-:Y:S05]  /*0a50*/  @!P0 BRA `(.L_x_16) ;  /* 0x0000000000a08947 */ /* 0x000fea0003800000 */
[----:B------:R-:W-:Y:S02]  /*0a60*/  ISETP.GE.U32.AND P1, PT, R14, 0x4, PT ;  /* 0x000000040e00780c */ /* 0x000fe40003f26070 */
[----:B------:R-:W-:-:S04]  /*0a70*/  LOP3.LUT R10, R3, 0x3, RZ, 0xc0, !PT ;  /* 0x00000003030a7812 */ /* 0x000fc800078ec0ff */
[----:B------:R-:W-:-:S07]  /*0a80*/  ISETP.NE.AND P0, PT, R10, RZ, PT ;  /* 0x000000ff0a00720c */ /* 0x000fce0003f05270 */
[----:B------:R-:W-:Y:S06]  /*0a90*/  @!P1 BRA `(.L_x_17) ;  /* 0x0000000000409947 */ /* 0x000fec0003800000 */
[C---:B------:R-:W-:Y:S01]  /*0aa0*/  LEA R4, R13.reuse, UR4, 0x2 ;  /* 0x000000040d047c11 */ /* 0x040fe2000f8e10ff */
[----:B------:R-:W-:Y:S01]  /*0ab0*/  VIADD R5, R12, 0x1 ;  /* 0x000000010c057836 */ /* 0x000fe20000000000 */
[----:B------:R-:W-:-:S03]  /*0ac0*/  IADD3 R13, PT, PT, R13, 0x4, RZ ;  /* 0x000000040d0d7810 */ /* 0x000fc60007ffe0ff */
[----:B------:R-:W0:Y:S04]  /*0ad0*/  LDS.64 R6, [R4] ;  /* 0x0000000004067984 */ /* 0x000e280000000a00 */
[----:B------:R-:W1:Y:S01]  /*0ae0*/  LDS.64 R8, [R4+0x8] ;  /* 0x0000080004087984 */ /* 0x000e620000000a00 */
[-C--:B0-----:R-:W-:Y:S02]  /*0af0*/  ISETP.GT.U32.AND P1, PT, R6, R2.reuse, PT ;  /* 0x000000020600720c */ /* 0x081fe40003f24070 */
[----:B------:R-:W-:-:S11]  /*0b00*/  ISETP.GT.U32.AND P2, PT, R7, R2, PT ;  /* 0x000000020700720c */ /* 0x000fd60003f44070 */
[----:B------:R-:W-:Y:S01]  /*0b10*/  @!P1 IMAD.MOV R5, RZ, RZ, R12 ;  /* 0x000000ffff059224 */ /* 0x000fe200078e020c */
[----:B-1----:R-:W-:-:S03]  /*0b20*/  ISETP.GT.U32.AND P1, PT, R8, R2, PT ;  /* 0x000000020800720c */ /* 0x002fc60003f24070 */
[C---:B------:R-:W-:Y:S01]  /*0b30*/  VIADD R6, R5.reuse, 0x1 ;  /* 0x0000000105067836 */ /* 0x040fe20000000000 */
[----:B------:R-:W-:Y:S02]  /*0b40*/  @!P2 IADD3 R6, PT, PT, R5, RZ, RZ ;  /* 0x000000ff0506a210 */ /* 0x000fe40007ffe0ff */
[----:B------:R-:W-:-:S03]  /*0b50*/  ISETP.GT.U32.AND P2, PT, R9, R2, PT ;  /* 0x000000020900720c */ /* 0x000fc60003f44070 */
[----:B------:R-:W-:-:S04]  /*0b60*/  VIADD R5, R6, 0x1 ;  /* 0x0000000106057836 */ /* 0x000fc80000000000 */
[----:B------:R-:W-:-:S04]  /*0b70*/  @!P1 IMAD.MOV R5, RZ, RZ, R6 ;  /* 0x000000ffff059224 */ /* 0x000fc800078e0206 */
[----:B------:R-:W-:Y:S02]  /*0b80*/  VIADD R12, R5, 0x1 ;  /* 0x00000001050c7836 */ /* 0x000fe40000000000 */
[----:B------:R-:W-:-:S07]  /*0b90*/  @!P2 IMAD.MOV R12, RZ, RZ, R5 ;  /* 0x000000ffff0ca224 */ /* 0x000fce00078e0205 */
.L_x_17:
[----:B------:R-:W-:Y:S05]  /*0ba0*/  @!P0 BRA `(.L_x_16) ;  /* 0x00000000004c8947 */ /* 0x000fea0003800000 */
[----:B------:R-:W-:Y:S02]  /*0bb0*/  ISETP.NE.AND P0, PT, R10, 0x1, PT ;  /* 0x000000010a00780c */ /* 0x000fe40003f05270 */
[----:B------:R-:W-:-:S04]  /*0bc0*/  LOP3.LUT R4, R3, 0x1, RZ, 0xc0, !PT ;  /* 0x0000000103047812 */ /* 0x000fc800078ec0ff */
[----:B------:R-:W-:-:S07]  /*0bd0*/  ISETP.NE.U32.AND P1, PT, R4, 0x1, PT ;  /* 0x000000010400780c */ /* 0x000fce0003f25070 */
[----:B------:R-:W-:Y:S06]  /*0be0*/  @!P0 BRA `(.L_x_18) ;  /* 0x0000000000248947 */ /* 0x000fec0003800000 */
[C---:B------:R-:W-:Y:S01]  /*0bf0*/  LEA R5, R13.reuse, UR4, 0x2 ;  /* 0x000000040d057c11 */ /* 0x040fe2000f8e10ff */
[----:B------:R-:W-:-:S05]  /*0c00*/  VIADD R13, R13, 0x2 ;  /* 0x000000020d0d7836 */ /* 0x000fca0000000000 */
[----:B------:R-:W0:Y:S02]  /*0c10*/  LDS.64 R4, [R5] ;  /* 0x0000000005047984 */ /* 0x000e240000000a00 */
[-C--:B0-----:R-:W-:Y:S01]  /*0c20*/  ISETP.GT.U32.AND P0, PT, R4, R2.reuse, PT ;  /* 0x000000020400720c */ /* 0x081fe20003f04070 */
[----:B------:R-:W-:Y:S01]  /*0c30*/  VIADD R4, R12, 0x1 ;  /* 0x000000010c047836 */ /* 0x000fe20000000000 */
[----:B------:R-:W-:-:S11]  /*0c40*/  ISETP.GT.U32.AND P2, PT, R5, R2, PT ;  /* 0x000000020500720c */ /* 0x000fd60003f44070 */
[----:B------:R-:W-:-:S05]  /*0c50*/  @!P0 IMAD.MOV R4, RZ, RZ, R12 ;  /* 0x000000ffff048224 */ /* 0x000fca00078e020c */
[----:B------:R-:W-:Y:S01]  /*0c60*/  IADD3 R12, PT, PT, R4, 0x1, RZ ;  /* 0x00000001040c7810 */ /* 0x000fe20007ffe0ff */
[----:B------:R-:W-:-:S07]  /*0c70*/  @!P2 IMAD.MOV R12, RZ, RZ, R4 ;  /* 0x000000ffff0ca224 */ /* 0x000fce00078e0204 */
.L_x_18:
[----:B------:R-:W-:-:S06]  /*0c80*/  @!P1 LEA R13, R13, UR4, 0x2 ;  /* 0x000000040d0d9c11 */ /* 0x000fcc000f8e10ff */
[----:B------:R-:W0:Y:S02]  /*0c90*/  @!P1 LDS R13, [R13] ;  /* 0x000000000d0d9984 */ /* 0x000e240000000800 */
[----:B0-----:R-:W-:Y:S01]  /*0ca0*/  ISETP.GT.U32.OR P0, PT, R13, R2, P1 ;  /* 0x000000020d00720c */ /* 0x001fe20000f04470 */
[----:B------:R-:W-:-:S12]  /*0cb0*/  @!P1 VIADD R2, R12, 0x1 ;  /* 0x000000010c029836 */ /* 0x000fd80000000000 */
[----:B------:R-:W-:-:S05]  /*0cc0*/  @!P0 IADD3 R2, PT, PT, R12, RZ, RZ ;  /* 0x000000ff0c028210 */ /* 0x000fca0007ffe0ff */
[----:B------:R-:W-:-:S07]  /*0cd0*/  @!P1 IMAD.MOV.U32 R12, RZ, RZ, R2 ;  /* 0x000000ffff0c9224 */ /* 0x000fce00078e0002 */
.L_x_16:
[----:B------:R-:W0:Y:S01]  /*0ce0*/  S2UR UR5, SR_CTAID.X ;  /* 0x00000000000579c3 */ /* 0x000e220000002500 */
[----:B------:R-:W1:Y:S01]  /*0cf0*/  I2F.F64.U32 R4, R3 ;  /* 0x0000000300047312 */ /* 0x000e620000201800 */
[----:B------:R-:W2:Y:S01]  /*0d00*/  LDCU.64 UR10, c[0x0][0x3c8] ;  /* 0x00007900ff0a77ac */ /* 0x000ea20008000a00 */
[----:B------:R-:W-:Y:S01]  /*0d10*/  UMOV UR8, 0x47ae147b ;  /* 0x47ae147b00087882 */ /* 0x000fe20000000000 */
[----:B------:R-:W-:-:S05]  /*0d20*/  UMOV UR9, 0x3f947ae1 ;  /* 0x3f947ae100097882 */ /* 0x000fca0000000000 */
[----:B------:R-:W3:Y:S01]  /*0d30*/  I2F.F64.U32 R12, R12 ;  /* 0x0000000c000c7312 */ /* 0x000ee20000201800 */
[----:B-1----:R-:W-:Y:S01]  /*0d40*/  DMUL R4, R4, UR8 ;  /* 0x0000000804047c28 */ /* 0x002fe20008000000 */
[----:B0-----:R-:W-:Y:S01]  /*0d50*/  IMAD R0, R3, UR5, R0 ;  /* 0x0000000503007c24 */ /* 0x001fe2000f8e0200 */
[----:B------:R-:W-:Y:S06]  /*0d60*/  BAR.SYNC.DEFER_BLOCKING 0x0 ;  /* 0x0000000000007b1d */ /* 0x000fec0000010000 */
[----:B---3--:R-:W-:Y:S01]  /*0d70*/  DSETP.GT.AND P0, PT, R4, R12, PT ;  /* 0x0000000c0400722a */ /* 0x008fe20003f04000 */
[----:B--2---:R-:W-:-:S05]  /*0d80*/  IADD3 R4, P1, PT, R0, UR10, RZ ;  /* 0x0000000a00047c10 */ /* 0x004fca000ff3e0ff */
[----:B------:R-:W-:Y:S01]  /*0d90*/  SEL R7, RZ, 0x1, !P0 ;  /* 0x00000001ff077807 */ /* 0x000fe20004000000 */
[----:B------:R-:W-:-:S05]  /*0da0*/  IMAD.X R5, RZ, RZ, UR11, P1 ;  /* 0x0000000bff057e24 */ /* 0x000fca00088e06ff */
[----:B------:R-:W-:Y:S01]  /*0db0*/  STG.E.U8 desc[UR6][R4.64], R7 ;  /* 0x0000000704007986 */ /* 0x000fe2000c101106 */
[----:B------:R-:W-:Y:S06]  /*0dc0*/  BAR.SYNC.DEFER_BLOCKING 0x0 ;  /* 0x0000000000007b1d */ /* 0x000fec0000010000 */
[----:B------:R-:W-:Y:S05]  /*0dd0*/  EXIT ;  /* 0x000000000000794d */ /* 0x000fea0003800000 */
.L_x_19:
[----:B------:R-:W-:-:S00]  /*0de0*/  BRA `(.L_x_19) ;  /* 0xfffffffc00fc7947 */ /* 0x000fc0000383ffff */
[----:B------:R-:W-:-:S00]  /*0df0*/  NOP ;  /* 0x0000000000007918 */ /* 0x000fc00000000000 */
        /* <DEDUP_REMOVED lines=8> */
.L_x_20:


//--------------------- .nv.global.init           --------------------------
	.section	.nv.global.init,"aw",@progbits
	.align	4
.nv.global.init:
	.type		mrg32k3aM1SubSeq,@object
	.size		mrg32k3aM1SubSeq,(mrg32k3aM2SubSeq - mrg32k3aM1SubSeq)
mrg32k3aM1SubSeq:
        /*0000*/ 	.byte	0x0b, 0xcc, 0xee, 0x04, 0x73, 0x29, 0x8b, 0x6f, 0xf6, 0x53, 0x03, 0xf6, 0x23, 0xf6, 0xea, 0xda
        /* <DEDUP_REMOVED lines=125> */
	.type		mrg32k3aM2SubSeq,@object
	.size		mrg32k3aM2SubSeq,(mrg32k3aM1 - mrg32k3aM2SubSeq)
mrg32k3aM2SubSeq:
        /* <DEDUP_REMOVED lines=126> */
	.type		mrg32k3aM1,@object
	.size		mrg32k3aM1,(mrg32k3aM1Seq - mrg32k3aM1)
mrg32k3aM1:
        /* <DEDUP_REMOVED lines=144> */
	.type		mrg32k3aM1Seq,@object
	.size		mrg32k3aM1Seq,(mrg32k3aM2 - mrg32k3aM1Seq)
mrg32k3aM1Seq:
        /* <DEDUP_REMOVED lines=144> */
	.type		mrg32k3aM2,@object
	.size		mrg32k3aM2,(mrg32k3aM2Seq - mrg32k3aM2)
mrg32k3aM2:
        /* <DEDUP_REMOVED lines=144> */
	.type		mrg32k3aM2Seq,@object
	.size		mrg32k3aM2Seq,(precalc_xorwow_matrix - mrg32k3aM2Seq)
mrg32k3aM2Seq:
        /* <DEDUP_REMOVED lines=144> */
	.type		precalc_xorwow_matrix,@object
	.size		precalc_xorwow_matrix,(precalc_xorwow_offset_matrix - precalc_xorwow_matrix)
precalc_xorwow_matrix:
        /* <DEDUP_REMOVED lines=6400> */
	.type		precalc_xorwow_offset_matrix,@object
	.size		precalc_xorwow_offset_matrix,(.L_1 - precalc_xorwow_offset_matrix)
precalc_xorwow_offset_matrix:
        /* <DEDUP_REMOVED lines=6400> */
.L_1:


//--------------------- .nv.shared._Z7compute4args --------------------------
	.section	.nv.shared._Z7compute4args,"aw",@nobits
	.sectionflags	@""
	.align	16
	.zero		1024


//--------------------- .nv.shared.reserved.0     --------------------------
	.section	.nv.shared.reserved.0,"aw",@nobits
	.weak		__nv_reservedSMEM_offset_0_alias
	.size		__nv_reservedSMEM_offset_0_alias, 0, 64
	.other		__nv_reservedSMEM_offset_0_alias,@"STO_CUDA_RESERVED_SHARED STV_DEFAULT"
__nv_reservedSMEM_offset_0_alias:
	.zero		0
	.zero		64


//--------------------- .nv.constant0._Z7compute4args --------------------------
	.section	.nv.constant0._Z7compute4args,"a",@progbits
	.sectionflags	@""
	.align	4
.nv.constant0._Z7compute4args:
	.zero		1040


//--------------------- SYMBOLS --------------------------

	.type		.nv.reservedSmem.offset0,@object
	.size		.nv.reservedSmem.offset0,0x4
	.type		.nv.reservedSmem.cap,@object
	.size		.nv.reservedSmem.cap,0x4
